//
// Generated by NVIDIA NVVM Compiler
//
// Compiler Build ID: CL-36424714
// Cuda compilation tools, release 13.0, V13.0.88
// Based on NVVM 20.0.0
//

.version 9.0
.target sm_100
.address_size 64

	// .globl	_Z14accuracy_scorePfS_biS_
.extern .func  (.param .b32 func_retval0) vprintf
(
	.param .b64 vprintf_param_0,
	.param .b64 vprintf_param_1
)
;
.global .align 1 .b8 $str[24] = {120, 58, 32, 37, 105, 44, 32, 121, 58, 37, 105, 32, 115, 99, 111, 114, 101, 58, 32, 37, 102, 32, 10};

.visible .entry _Z14accuracy_scorePfS_biS_(
	.param .u64 .ptr .align 1 _Z14accuracy_scorePfS_biS__param_0,
	.param .u64 .ptr .align 1 _Z14accuracy_scorePfS_biS__param_1,
	.param .u8 _Z14accuracy_scorePfS_biS__param_2,
	.param .u32 _Z14accuracy_scorePfS_biS__param_3,
	.param .u64 .ptr .align 1 _Z14accuracy_scorePfS_biS__param_4
)
{
	.local .align 16 .b8 	__local_depot0[16];
	.reg .b64 	%SP;
	.reg .b64 	%SPL;
	.reg .pred 	%p<3>;
	.reg .b32 	%r<8>;
	.reg .b32 	%f<8>;
	.reg .b64 	%rd<19>;
	.reg .b64 	%fd<2>;

	mov.u64 	%SPL, __local_depot0;
	cvta.local.u64 	%SP, %SPL;
	ld.param.u64 	%rd2, [_Z14accuracy_scorePfS_biS__param_0];
	ld.param.u64 	%rd3, [_Z14accuracy_scorePfS_biS__param_1];
	ld.param.u32 	%r3, [_Z14accuracy_scorePfS_biS__param_3];
	ld.param.u64 	%rd4, [_Z14accuracy_scorePfS_biS__param_4];
	cvta.to.global.u64 	%rd1, %rd4;
	cvta.to.global.u64 	%rd5, %rd2;
	cvta.to.global.u64 	%rd6, %rd3;
	mov.u32 	%r1, %tid.y;
	mov.u32 	%r2, %tid.x;
	mad.lo.s32 	%r4, %r3, %r1, %r2;
	mul.wide.u32 	%rd7, %r4, 4;
	add.s64 	%rd8, %rd6, %rd7;
	ld.global.f32 	%f1, [%rd8];
	mul.wide.u32 	%rd9, %r2, 4;
	add.s64 	%rd10, %rd5, %rd9;
	ld.global.f32 	%f2, [%rd10];
	setp.neu.f32 	%p1, %f1, %f2;
	@%p1 bra 	$L__BB0_2;
	add.u64 	%rd11, %SP, 0;
	add.u64 	%rd12, %SPL, 0;
	mul.wide.u32 	%rd13, %r1, 4;
	add.s64 	%rd14, %rd1, %rd13;
	atom.global.add.f32 	%f3, [%rd14], 0f3F800000;
	bar.sync 	0;
	ld.global.f32 	%f4, [%rd14];
	cvt.f64.f32 	%fd1, %f4;
	st.local.v2.u32 	[%rd12], {%r2, %r1};
	st.local.f64 	[%rd12+8], %fd1;
	mov.u64 	%rd15, $str;
	cvta.global.u64 	%rd16, %rd15;
	{ // callseq 0, 0
	.param .b64 param0;
	st.param.b64 	[param0], %rd16;
	.param .b64 param1;
	st.param.b64 	[param1], %rd11;
	.param .b32 retval0;
	call.uni (retval0), 
	vprintf, 
	(
	param0, 
	param1
	);
	ld.param.b32 	%r5, [retval0];
	} // callseq 0
$L__BB0_2:
	add.s32 	%r7, %r3, -1;
	setp.ne.s32 	%p2, %r2, %r7;
	@%p2 bra 	$L__BB0_4;
	mul.wide.u32 	%rd17, %r1, 4;
	add.s64 	%rd18, %rd1, %rd17;
	ld.global.f32 	%f5, [%rd18];
	cvt.rn.f32.u32 	%f6, %r3;
	div.rn.f32 	%f7, %f5, %f6;
	st.global.f32 	[%rd18], %f7;
$L__BB0_4:
	ret;

}


// ===== COMPILED SASS (sm_100) =====

	.target	sm_100

	.elftype	@"ET_EXEC"


//--------------------- .note.nv.tkinfo           --------------------------
	.section	.note.nv.tkinfo,"",@"SHT_NOTE"
	.sectionflags	@"SHF_NOTE_NV_TKINFO"
	.tkinfo
        /*0018*/ 	.word	0x00000002
        /*0030*/ 	.string	""
        /*0030*/ 	.string	"ptxas"
        /*0030*/ 	.string	"Cuda compilation tools, release 13.0, V13.0.88"
        /*0030*/ 	.string	"Build cuda_13.0.r13.0/compiler.36424714_0"
        /*0030*/ 	.string	"-arch sm_100 -m 64 "



//--------------------- .note.nv.cuinfo           --------------------------
	.section	.note.nv.cuinfo,"",@"SHT_NOTE"
	.sectionflags	@"SHF_NOTE_NV_CUINFO"
        /*0018*/ 	.short	0x0002
        /*001a*/ 	.short	0x0064
        /*001c*/ 	.short	0x0082
	.zero		2


//--------------------- .nv.info                  --------------------------
	.section	.nv.info,"",@"SHT_CUDA_INFO"
	.align	4


	//----- nvinfo : EIATTR_REGCOUNT
	.align		4
        /*0000*/ 	.byte	0x04, 0x2f
        /*0002*/ 	.short	(.L_2 - .L_1)
	.align		4
.L_1:
        /*0004*/ 	.word	index@(_Z14accuracy_scorePfS_biS_)
        /*0008*/ 	.word	0x00000018


	//----- nvinfo : EIATTR_FRAME_SIZE
	.align		4
.L_2:
        /*000c*/ 	.byte	0x04, 0x11
        /*000e*/ 	.short	(.L_4 - .L_3)
	.align		4
.L_3:
        /*0010*/ 	.word	index@($__internal_0_$__cuda_sm3x_div_rn_noftz_f32_slowpath)
        /*0014*/ 	.word	0x00000010


	//----- nvinfo : EIATTR_FRAME_SIZE
	.align		4
.L_4:
        /*0018*/ 	.byte	0x04, 0x11
        /*001a*/ 	.short	(.L_6 - .L_5)
	.align		4
.L_5:
        /*001c*/ 	.word	index@(_Z14accuracy_scorePfS_biS_)
        /*0020*/ 	.word	0x00000010


	//----- nvinfo : EIATTR_MIN_STACK_SIZE
	.align		4
.L_6:
        /*0024*/ 	.byte	0x04, 0x12
        /*0026*/ 	.short	(.L_8 - .L_7)
	.align		4
.L_7:
        /*0028*/ 	.word	index@(_Z14accuracy_scorePfS_biS_)
        /*002c*/ 	.word	0x00000010
.L_8:


//--------------------- .nv.compat                --------------------------
	.section	.nv.compat,"",@"SHT_CUDA_COMPAT_INFO"
	.align	4
        /*0000*/ 	.byte	0x02, 0x09, 0x00, 0x00, 0x02, 0x02, 0x01, 0x00, 0x02, 0x05, 0x05, 0x00, 0x03, 0x07, 0x01, 0x01
        /*0010*/ 	.byte	0x02, 0x03, 0x00, 0x00, 0x02, 0x06, 0x01, 0x00, 0x04, 0x0b, 0x08, 0x00, 0x01, 0x00, 0x00, 0x00
        /*0020*/ 	.byte	0x00, 0x00, 0x00, 0x00


//--------------------- .nv.info._Z14accuracy_scorePfS_biS_ --------------------------
	.section	.nv.info._Z14accuracy_scorePfS_biS_,"",@"SHT_CUDA_INFO"
	.sectionflags	@""
	.align	4


	//----- nvinfo : EIATTR_CUDA_API_VERSION
	.align		4
        /*0000*/ 	.byte	0x04, 0x37
        /*0002*/ 	.short	(.L_10 - .L_9)
.L_9:
        /*0004*/ 	.word	0x00000082


	//----- nvinfo : EIATTR_KPARAM_INFO
	.align		4
.L_10:
        /*0008*/ 	.byte	0x04, 0x17
        /*000a*/ 	.short	(.L_12 - .L_11)
.L_11:
        /*000c*/ 	.word	0x00000000
        /*0010*/ 	.short	0x0004
        /*0012*/ 	.short	0x0018
        /*0014*/ 	.byte	0x00, 0xf5, 0x21, 0x00


	//----- nvinfo : EIATTR_KPARAM_INFO
	.align		4
.L_12:
        /*0018*/ 	.byte	0x04, 0x17
        /*001a*/ 	.short	(.L_14 - .L_13)
.L_13:
        /*001c*/ 	.word	0x00000000
        /*0020*/ 	.short	0x0003
        /*0022*/ 	.short	0x0014
        /*0024*/ 	.byte	0x00, 0xf0, 0x11, 0x00


	//----- nvinfo : EIATTR_KPARAM_INFO
	.align		4
.L_14:
        /*0028*/ 	.byte	0x04, 0x17
        /*002a*/ 	.short	(.L_16 - .L_15)
.L_15:
        /*002c*/ 	.word	0x00000000
        /*0030*/ 	.short	0x0002
        /*0032*/ 	.short	0x0010
        /*0034*/ 	.byte	0x00, 0xf0, 0x05, 0x00


	//----- nvinfo : EIATTR_KPARAM_INFO
	.align		4
.L_16:
        /*0038*/ 	.byte	0x04, 0x17
        /*003a*/ 	.short	(.L_18 - .L_17)
.L_17:
        /*003c*/ 	.word	0x00000000
        /*0040*/ 	.short	0x0001
        /*0042*/ 	.short	0x0008
        /*0044*/ 	.byte	0x00, 0xf5, 0x21, 0x00


	//----- nvinfo : EIATTR_KPARAM_INFO
	.align		4
.L_18:
        /*0048*/ 	.byte	0x04, 0x17
        /*004a*/ 	.short	(.L_20 - .L_19)
.L_19:
        /*004c*/ 	.word	0x00000000
        /*0050*/ 	.short	0x0000
        /*0052*/ 	.short	0x0000
        /*0054*/ 	.byte	0x00, 0xf5, 0x21, 0x00


	//----- nvinfo : EIATTR_SPARSE_MMA_MASK
	.align		4
.L_20:
        /*0058*/ 	.byte	0x03, 0x50
        /*005a*/ 	.short	0x0000


	//----- nvinfo : EIATTR_MAXREG_COUNT
	.align		4
        /*005c*/ 	.byte	0x03, 0x1b
        /*005e*/ 	.short	0x00ff


	//----- nvinfo : EIATTR_NUM_BARRIERS
	.align		4
        /*0060*/ 	.byte	0x02, 0x4c
        /*0062*/ 	.byte	0x01
	.zero		1


	//----- nvinfo : EIATTR_EXTERNS
	.align		4
        /*0064*/ 	.byte	0x04, 0x0f
        /*0066*/ 	.short	(.L_22 - .L_21)


	//   ....[0]....
	.align		4
.L_21:
        /*0068*/ 	.word	index@(vprintf)


	//----- nvinfo : EIATTR_MERCURY_ISA_VERSION
	.align		4
.L_22:
        /*006c*/ 	.byte	0x03, 0x5f
        /*006e*/ 	.short	0x0101


	//----- nvinfo : EIATTR_VRC_CTA_INIT_COUNT
	.align		4
        /*0070*/ 	.byte	0x02, 0x4a
	.zero		1
	.zero		1


	//----- nvinfo : EIATTR_SYSCALL_OFFSETS
	.align		4
        /*0074*/ 	.byte	0x04, 0x46
        /*0076*/ 	.short	(.L_24 - .L_23)


	//   ....[0]....
.L_23:
        /*0078*/ 	.word	0x00000230


	//----- nvinfo : EIATTR_EXIT_INSTR_OFFSETS
	.align		4
.L_24:
        /*007c*/ 	.byte	0x04, 0x1c
        /*007e*/ 	.short	(.L_26 - .L_25)


	//   ....[0]....
.L_25:
        /*0080*/ 	.word	0x00000270


	//   ....[1]....
        /*0084*/ 	.word	0x000003a0


	//----- nvinfo : EIATTR_CRS_STACK_SIZE
	.align		4
.L_26:
        /*0088*/ 	.byte	0x04, 0x1e
        /*008a*/ 	.short	(.L_28 - .L_27)
.L_27:
        /*008c*/ 	.word	0x00000000


	//----- nvinfo : EIATTR_CBANK_PARAM_SIZE
	.align		4
.L_28:
        /*0090*/ 	.byte	0x03, 0x19
        /*0092*/ 	.short	0x0020


	//----- nvinfo : EIATTR_PARAM_CBANK
	.align		4
        /*0094*/ 	.byte	0x04, 0x0a
        /*0096*/ 	.short	(.L_30 - .L_29)
	.align		4
.L_29:
        /*0098*/ 	.word	index@(.nv.constant0._Z14accuracy_scorePfS_biS_)
        /*009c*/ 	.short	0x0380
        /*009e*/ 	.short	0x0020


	//----- nvinfo : EIATTR_SW_WAR
	.align		4
.L_30:
        /*00a0*/ 	.byte	0x04, 0x36
        /*00a2*/ 	.short	(.L_32 - .L_31)
.L_31:
        /*00a4*/ 	.word	0x00000008
.L_32:


//--------------------- .nv.callgraph             --------------------------
	.section	.nv.callgraph,"",@"SHT_CUDA_CALLGRAPH"
	.align	4
	.sectionentsize	8
	.align		4
        /*0000*/ 	.word	0x00000000
	.align		4
        /*0004*/ 	.word	0xffffffff
	.align		4
        /*0008*/ 	.word	index@(_Z14accuracy_scorePfS_biS_)
	.align		4
        /*000c*/ 	.word	index@(vprintf)
	.align		4
        /*0010*/ 	.word	0x00000000
	.align		4
        /*0014*/ 	.word	0xfffffffe
	.align		4
        /*0018*/ 	.word	0x00000000
	.align		4
        /*001c*/ 	.word	0xfffffffd
	.align		4
        /*0020*/ 	.word	0x00000000
	.align		4
        /*0024*/ 	.word	0xfffffffc


//--------------------- .nv.constant4             --------------------------
	.section	.nv.constant4,"a",@progbits
	.align	8
	.align		8
.nv.constant4:
        /*0000*/ 	.dword	vprintf
	.align		8
        /*0008*/ 	.dword	$str


//--------------------- .text._Z14accuracy_scorePfS_biS_ --------------------------
	.section	.text._Z14accuracy_scorePfS_biS_,"ax",@progbits
	.align	128
        .global         _Z14accuracy_scorePfS_biS_
        .type           _Z14accuracy_scorePfS_biS_,@function
        .size           _Z14accuracy_scorePfS_biS_,(.L_x_15 - _Z14accuracy_scorePfS_biS_)
        .other          _Z14accuracy_scorePfS_biS_,@"STO_CUDA_ENTRY STV_DEFAULT"
_Z14accuracy_scorePfS_biS_:
.text._Z14accuracy_scorePfS_biS_:
[----:B------:R-:W0:Y:S01]  /*0000*/  LDC R1, c[0x0][0x37c] ;  /* 0x0000df00ff017b82 */ /* 0x000e220000000800 */
[----:B------:R-:W1:Y:S07]  /*0010*/  S2R R16, SR_TID.X ;  /* 0x0000000000107919 */ /* 0x000e6e0000002100 */
[----:B------:R-:W1:Y:S01]  /*0020*/  LDC.64 R4, c[0x0][0x380] ;  /* 0x0000e000ff047b82 */ /* 0x000e620000000a00 */
[----:B------:R-:W2:Y:S01]  /*0030*/  LDCU UR4, c[0x0][0x394] ;  /* 0x00007280ff0477ac */ /* 0x000ea20008000800 */
[----:B0-----:R-:W-:Y:S01]  /*0040*/  VIADD R1, R1, 0xfffffff0 ;  /* 0xfffffff001017836 */ /* 0x001fe20000000000 */
[----:B------:R-:W2:Y:S01]  /*0050*/  S2R R17, SR_TID.Y ;  /* 0x0000000000117919 */ /* 0x000ea20000002200 */
[----:B------:R-:W0:Y:S04]  /*0060*/  LDCU.64 UR36, c[0x0][0x358] ;  /* 0x00006b00ff2477ac */ /* 0x000e280008000a00 */
[----:B------:R-:W3:Y:S01]  /*0070*/  LDC.64 R2, c[0x0][0x388] ;  /* 0x0000e200ff027b82 */ /* 0x000ee20000000a00 */
[----:B-1----:R-:W-:-:S04]  /*0080*/  IMAD.WIDE.U32 R4, R16, 0x4, R4 ;  /* 0x0000000410047825 */ /* 0x002fc800078e0004 */
[----:B--2---:R-:W-:Y:S02]  /*0090*/  IMAD R7, R17, UR4, R16 ;  /* 0x0000000411077c24 */ /* 0x004fe4000f8e0210 */
[----:B0-----:R-:W2:Y:S02]  /*00a0*/  LDG.E R5, desc[UR36][R4.64] ;  /* 0x0000002404057981 */ /* 0x001ea4000c1e1900 */
[----:B---3--:R-:W-:-:S06]  /*00b0*/  IMAD.WIDE.U32 R2, R7, 0x4, R2 ;  /* 0x0000000407027825 */ /* 0x008fcc00078e0002 */
[----:B------:R-:W2:Y:S01]  /*00c0*/  LDG.E R2, desc[UR36][R2.64] ;  /* 0x0000002402027981 */ /* 0x000ea2000c1e1900 */
[----:B------:R-:W0:Y:S01]  /*00d0*/  LDCU UR4, c[0x0][0x2f8] ;  /* 0x00005f00ff0477ac */ /* 0x000e220008000800 */
[----:B------:R-:W1:Y:S01]  /*00e0*/  LDCU UR5, c[0x0][0x2fc] ;  /* 0x00005f80ff0577ac */ /* 0x000e620008000800 */
[----:B0-----:R-:W-:-:S05]  /*00f0*/  IADD3 R6, P1, PT, R1, UR4, RZ ;  /* 0x0000000401067c10 */ /* 0x001fca000ff3e0ff */
[----:B-1----:R-:W-:Y:S01]  /*0100*/  IMAD.X R7, RZ, RZ, UR5, P1 ;  /* 0x00000005ff077e24 */ /* 0x002fe200088e06ff */
[----:B--2---:R-:W-:-:S13]  /*0110*/  FSETP.NEU.AND P0, PT, R2, R5, PT ;  /* 0x000000050200720b */ /* 0x004fda0003f0d000 */
[----:B------:R-:W-:Y:S05]  /*0120*/  @P0 BRA `(.L_x_0) ;  /* 0x0000000000440947 */ /* 0x000fea0003800000 */
[----:B------:R-:W0:Y:S01]  /*0130*/  LDC.64 R2, c[0x0][0x398] ;  /* 0x0000e600ff027b82 */ /* 0x000e220000000a00 */
[----:B------:R-:W-:Y:S02]  /*0140*/  IMAD.MOV.U32 R5, RZ, RZ, 0x3f800000 ;  /* 0x3f800000ff057424 */ /* 0x000fe400078e00ff */
[----:B0-----:R-:W-:-:S05]  /*0150*/  IMAD.WIDE.U32 R2, R17, 0x4, R2 ;  /* 0x0000000411027825 */ /* 0x001fca00078e0002 */
[----:B------:R0:W-:Y:S01]  /*0160*/  REDG.E.ADD.F32.FTZ.RN.STRONG.GPU desc[UR36][R2.64], R5 ;  /* 0x00000005020079a6 */ /* 0x0001e2000c12f324 */
[----:B------:R-:W-:Y:S05]  /*0170*/  WARPSYNC.ALL ;  /* 0x0000000000007948 */ /* 0x000fea0003800000 */
[----:B------:R-:W-:Y:S01]  /*0180*/  BAR.SYNC.DEFER_BLOCKING 0x0 ;  /* 0x0000000000007b1d */ /* 0x000fe20000010000 */
[----:B------:R-:W-:-:S05]  /*0190*/  MOV R10, 0x0 ;  /* 0x00000000000a7802 */ /* 0x000fca0000000f00 */
[----:B------:R-:W1:Y:S01]  /*01a0*/  LDCU.64 UR4, c[0x4][0x8] ;  /* 0x01000100ff0477ac */ /* 0x000e620008000a00 */
[----:B------:R-:W2:Y:S01]  /*01b0*/  LDG.E R0, desc[UR36][R2.64] ;  /* 0x0000002402007981 */ /* 0x000ea2000c1e1900 */
[----:B------:R-:W3:Y:S01]  /*01c0*/  LDC.64 R10, c[0x4][R10] ;  /* 0x010000000a0a7b82 */ /* 0x000ee20000000a00 */
[----:B-1----:R-:W-:Y:S02]  /*01d0*/  IMAD.U32 R4, RZ, RZ, UR4 ;  /* 0x00000004ff047e24 */ /* 0x002fe4000f8e00ff */
[----:B------:R1:W-:Y:S01]  /*01e0*/  STL.64 [R1], R16 ;  /* 0x0000001001007387 */ /* 0x0003e20000100a00 */
[----:B0-----:R-:W-:Y:S01]  /*01f0*/  IMAD.U32 R5, RZ, RZ, UR5 ;  /* 0x00000005ff057e24 */ /* 0x001fe2000f8e00ff */
[----:B--2---:R-:W0:Y:S02]  /*0200*/  F2F.F64.F32 R8, R0 ;  /* 0x0000000000087310 */ /* 0x004e240000201800 */
[----:B0--3--:R1:W-:Y:S04]  /*0210*/  STL.64 [R1+0x8], R8 ;  /* 0x0000080801007387 */ /* 0x0093e80000100a00 */
[----:B------:R-:W-:-:S07]  /*0220*/  LEPC R20, `(.L_x_0) ;  /* 0x000000001014794e */ /* 0x000fce0000000000 */
[----:B-1----:R-:W-:Y:S05]  /*0230*/  CALL.ABS.NOINC R10 ;  /* 0x000000000a007343 */ /* 0x002fea0003c00000 */
.L_x_0:
[----:B------:R-:W0:Y:S02]  /*0240*/  LDC R2, c[0x0][0x394] ;  /* 0x0000e500ff027b82 */ /* 0x000e240000000800 */
[----:B0-----:R-:W-:-:S05]  /*0250*/  VIADD R3, R2, 0xffffffff ;  /* 0xffffffff02037836 */ /* 0x001fca0000000000 */
[----:B------:R-:W-:-:S13]  /*0260*/  ISETP.NE.AND P0, PT, R16, R3, PT ;  /* 0x000000031000720c */ /* 0x000fda0003f05270 */
[----:B------:R-:W-:Y:S05]  /*0270*/  @P0 EXIT ;  /* 0x000000000000094d */ /* 0x000fea0003800000 */
[----:B------:R-:W0:Y:S02]  /*0280*/  LDC.64 R4, c[0x0][0x398] ;  /* 0x0000e600ff047b82 */ /* 0x000e240000000a00 */
[----:B0-----:R-:W-:-:S05]  /*0290*/  IMAD.WIDE.U32 R4, R17, 0x4, R4 ;  /* 0x0000000411047825 */ /* 0x001fca00078e0004 */
[----:B------:R-:W2:Y:S01]  /*02a0*/  LDG.E R0, desc[UR36][R4.64] ;  /* 0x0000002404007981 */ /* 0x000ea2000c1e1900 */
[----:B------:R-:W-:Y:S01]  /*02b0*/  I2FP.F32.U32 R3, R2 ;  /* 0x0000000200037245 */ /* 0x000fe20000201000 */
[----:B------:R-:W-:Y:S03]  /*02c0*/  BSSY.RECONVERGENT B0, `(.L_x_1) ;  /* 0x000000c000007945 */ /* 0x000fe60003800200 */
[----:B------:R-:W0:Y:S02]  /*02d0*/  MUFU.RCP R2, R3 ;  /* 0x0000000300027308 */ /* 0x000e240000001000 */
[----:B0-----:R-:W-:-:S04]  /*02e0*/  FFMA R7, -R3, R2, 1 ;  /* 0x3f80000003077423 */ /* 0x001fc80000000102 */
[----:B------:R-:W-:Y:S02]  /*02f0*/  FFMA R7, R2, R7, R2 ;  /* 0x0000000702077223 */ /* 0x000fe40000000002 */
[----:B--2---:R-:W0:Y:S02]  /*0300*/  FCHK P0, R0, R3 ;  /* 0x0000000300007302 */ /* 0x004e240000000000 */
[----:B------:R-:W-:-:S04]  /*0310*/  FFMA R2, R0, R7, RZ ;  /* 0x0000000700027223 */ /* 0x000fc800000000ff */
[----:B------:R-:W-:-:S04]  /*0320*/  FFMA R6, -R3, R2, R0 ;  /* 0x0000000203067223 */ /* 0x000fc80000000100 */
[----:B------:R-:W-:Y:S01]  /*0330*/  FFMA R7, R7, R6, R2 ;  /* 0x0000000607077223 */ /* 0x000fe20000000002 */
[----:B0-----:R-:W-:Y:S06]  /*0340*/  @!P0 BRA `(.L_x_2) ;  /* 0x00000000000c8947 */ /* 0x001fec0003800000 */
[----:B------:R-:W-:-:S07]  /*0350*/  MOV R2, 0x370 ;  /* 0x0000037000027802 */ /* 0x000fce0000000f00 */
[----:B------:R-:W-:Y:S05]  /*0360*/  CALL.REL.NOINC `($__internal_0_$__cuda_sm3x_div_rn_noftz_f32_slowpath) ;  /* 0x0000000000107944 */ /* 0x000fea0003c00000 */
[----:B------:R-:W-:-:S07]  /*0370*/  IMAD.MOV.U32 R7, RZ, RZ, R0 ;  /* 0x000000ffff077224 */ /* 0x000fce00078e0000 */
.L_x_2:
[----:B------:R-:W-:Y:S05]  /*0380*/  BSYNC.RECONVERGENT B0 ;  /* 0x0000000000007941 */ /* 0x000fea0003800200 */
.L_x_1:
[----:B------:R-:W-:Y:S01]  /*0390*/  STG.E desc[UR36][R4.64], R7 ;  /* 0x0000000704007986 */ /* 0x000fe2000c101924 */
[----:B------:R-:W-:Y:S05]  /*03a0*/  EXIT ;  /* 0x000000000000794d */ /* 0x000fea0003800000 */
        .weak           $__internal_0_$__cuda_sm3x_div_rn_noftz_f32_slowpath
        .type           $__internal_0_$__cuda_sm3x_div_rn_noftz_f32_slowpath,@function
        .size           $__internal_0_$__cuda_sm3x_div_rn_noftz_f32_slowpath,(.L_x_15 - $__internal_0_$__cuda_sm3x_div_rn_noftz_f32_slowpath)
$__internal_0_$__cuda_sm3x_div_rn_noftz_f32_slowpath:
[--C-:B------:R-:W-:Y:S01]  /*03b0*/  SHF.R.U32.HI R7, RZ, 0x17, R3.reuse ;  /* 0x00000017ff077819 */ /* 0x100fe20000011603 */
[----:B------:R-:W-:Y:S01]  /*03c0*/  BSSY.RECONVERGENT B1, `(.L_x_3) ;  /* 0x0000064000017945 */ /* 0x000fe20003800200 */
[--C-:B------:R-:W-:Y:S01]  /*03d0*/  SHF.R.U32.HI R6, RZ, 0x17, R0.reuse ;  /* 0x00000017ff067819 */ /* 0x100fe20000011600 */
[----:B------:R-:W-:Y:S01]  /*03e0*/  IMAD.MOV.U32 R8, RZ, RZ, R0 ;  /* 0x000000ffff087224 */ /* 0x000fe200078e0000 */
[----:B------:R-:W-:Y:S01]  /*03f0*/  LOP3.LUT R7, R7, 0xff, RZ, 0xc0, !PT ;  /* 0x000000ff07077812 */ /* 0x000fe200078ec0ff */
[----:B------:R-:W-:Y:S01]  /*0400*/  IMAD.MOV.U32 R9, RZ, RZ, R3 ;  /* 0x000000ffff097224 */ /* 0x000fe200078e0003 */
[----:B------:R-:W-:-:S03]  /*0410*/  LOP3.LUT R6, R6, 0xff, RZ, 0xc0, !PT ;  /* 0x000000ff06067812 */ /* 0x000fc600078ec0ff */
[----:B------:R-:W-:Y:S02]  /*0420*/  VIADD R12, R7, 0xffffffff ;  /* 0xffffffff070c7836 */ /* 0x000fe40000000000 */
[----:B------:R-:W-:-:S03]  /*0430*/  VIADD R11, R6, 0xffffffff ;  /* 0xffffffff060b7836 */ /* 0x000fc60000000000 */
[----:B------:R-:W-:-:S04]  /*0440*/  ISETP.GT.U32.AND P0, PT, R12, 0xfd, PT ;  /* 0x000000fd0c00780c */ /* 0x000fc80003f04070 */
[----:B------:R-:W-:-:S13]  /*0450*/  ISETP.GT.U32.OR P0, PT, R11, 0xfd, P0 ;  /* 0x000000fd0b00780c */ /* 0x000fda0000704470 */
[----:B------:R-:W-:Y:S01]  /*0460*/  @!P0 IMAD.MOV.U32 R10, RZ, RZ, RZ ;  /* 0x000000ffff0a8224 */ /* 0x000fe200078e00ff */
[----:B------:R-:W-:Y:S06]  /*0470*/  @!P0 BRA `(.L_x_4) ;  /* 0x00000000005c8947 */ /* 0x000fec0003800000 */
[----:B------:R-:W-:Y:S02]  /*0480*/  FSETP.GTU.FTZ.AND P0, PT, |R0|, +INF , PT ;  /* 0x7f8000000000780b */ /* 0x000fe40003f1c200 */
[----:B------:R-:W-:-:S04]  /*0490*/  FSETP.GTU.FTZ.AND P1, PT, |R3|, +INF , PT ;  /* 0x7f8000000300780b */ /* 0x000fc80003f3c200 */
[----:B------:R-:W-:-:S13]  /*04a0*/  PLOP3.LUT P0, PT, P0, P1, PT, 0xf8, 0x8f ;  /* 0x00000000008f781c */ /* 0x000fda0000703f70 */
[----:B------:R-:W-:Y:S05]  /*04b0*/  @P0 BRA `(.L_x_5) ;  /* 0x00000004004c0947 */ /* 0x000fea0003800000 */
[----:B------:R-:W-:-:S13]  /*04c0*/  LOP3.LUT P0, RZ, R9, 0x7fffffff, R8, 0xc8, !PT ;  /* 0x7fffffff09ff7812 */ /* 0x000fda000780c808 */
[----:B------:R-:W-:Y:S05]  /*04d0*/  @!P0 BRA `(.L_x_6) ;  /* 0x00000004003c8947 */ /* 0x000fea0003800000 */
[C---:B------:R-:W-:Y:S02]  /*04e0*/  FSETP.NEU.FTZ.AND P2, PT, |R0|.reuse, +INF , PT ;  /* 0x7f8000000000780b */ /* 0x040fe40003f5d200 */
[----:B------:R-:W-:Y:S02]  /*04f0*/  FSETP.NEU.FTZ.AND P1, PT, |R3|, +INF , PT ;  /* 0x7f8000000300780b */ /* 0x000fe40003f3d200 */
[----:B------:R-:W-:-:S11]  /*0500*/  FSETP.NEU.FTZ.AND P0, PT, |R0|, +INF , PT ;  /* 0x7f8000000000780b */ /* 0x000fd60003f1d200 */
[----:B------:R-:W-:Y:S05]  /*0510*/  @!P1 BRA !P2, `(.L_x_6) ;  /* 0x00000004002c9947 */ /* 0x000fea0005000000 */
[----:B------:R-:W-:-:S04]  /*0520*/  LOP3.LUT P2, RZ, R8, 0x7fffffff, RZ, 0xc0, !PT ;  /* 0x7fffffff08ff7812 */ /* 0x000fc8000784c0ff */
[----:B------:R-:W-:-:S13]  /*0530*/  PLOP3.LUT P1, PT, P1, P2, PT, 0x2f, 0xf2 ;  /* 0x0000000000f2781c */ /* 0x000fda0000f24577 */
[----:B------:R-:W-:Y:S05]  /*0540*/  @P1 BRA `(.L_x_7) ;  /* 0x0000000400181947 */ /* 0x000fea0003800000 */
[----:B------:R-:W-:-:S04]  /*0550*/  LOP3.LUT P1, RZ, R9, 0x7fffffff, RZ, 0xc0, !PT ;  /* 0x7fffffff09ff7812 */ /* 0x000fc8000782c0ff */
[----:B------:R-:W-:-:S13]  /*0560*/  PLOP3.LUT P0, PT, P0, P1, PT, 0x2f, 0xf2 ;  /* 0x0000000000f2781c */ /* 0x000fda0000702577 */
[----:B------:R-:W-:Y:S05]  /*0570*/  @P0 BRA `(.L_x_8) ;  /* 0x0000000400000947 */ /* 0x000fea0003800000 */
[----:B------:R-:W-:Y:S02]  /*0580*/  ISETP.GE.AND P0, PT, R11, RZ, PT ;  /* 0x000000ff0b00720c */ /* 0x000fe40003f06270 */
[----:B------:R-:W-:-:S11]  /*0590*/  ISETP.GE.AND P1, PT, R12, RZ, PT ;  /* 0x000000ff0c00720c */ /* 0x000fd60003f26270 */
[----:B------:R-:W-:Y:S02]  /*05a0*/  @P0 IMAD.MOV.U32 R10, RZ, RZ, RZ ;  /* 0x000000ffff0a0224 */ /* 0x000fe400078e00ff */
[----:B------:R-:W-:Y:S01]  /*05b0*/  @!P0 FFMA R8, R0, 1.84467440737095516160e+19, RZ ;  /* 0x5f80000000088823 */ /* 0x000fe200000000ff */
[----:B------:R-:W-:Y:S02]  /*05c0*/  @!P0 IMAD.MOV.U32 R10, RZ, RZ, -0x40 ;  /* 0xffffffc0ff0a8424 */ /* 0x000fe400078e00ff */
[----:B------:R-:W-:Y:S02]  /*05d0*/  @!P1 FFMA R9, R3, 1.84467440737095516160e+19, RZ ;  /* 0x5f80000003099823 */ /* 0x000fe400000000ff */
[----:B------:R-:W-:-:S07]  /*05e0*/  @!P1 VIADD R10, R10, 0x40 ;  /* 0x000000400a0a9836 */ /* 0x000fce0000000000 */
.L_x_4:
[----:B------:R-:W-:Y:S01]  /*05f0*/  LEA R0, R7, 0xc0800000, 0x17 ;  /* 0xc080000007007811 */ /* 0x000fe200078eb8ff */
[----:B------:R-:W-:Y:S01]  /*0600*/  VIADD R6, R6, 0xffffff81 ;  /* 0xffffff8106067836 */ /* 0x000fe20000000000 */
[----:B------:R-:W-:Y:S03]  /*0610*/  BSSY.RECONVERGENT B2, `(.L_x_9) ;  /* 0x0000035000027945 */ /* 0x000fe60003800200 */
[----:B------:R-:W-:Y:S01]  /*0620*/  IMAD.IADD R9, R9, 0x1, -R0 ;  /* 0x0000000109097824 */ /* 0x000fe200078e0a00 */
[C---:B------:R-:W-:Y:S01]  /*0630*/  IADD3 R7, PT, PT, R6.reuse, 0x7f, -R7 ;  /* 0x0000007f06077810 */ /* 0x040fe20007ffe807 */
[----:B------:R-:W-:Y:S02]  /*0640*/  IMAD R0, R6, -0x800000, R8 ;  /* 0xff80000006007824 */ /* 0x000fe400078e0208 */
[----:B------:R-:W0:Y:S01]  /*0650*/  MUFU.RCP R3, R9 ;  /* 0x0000000900037308 */ /* 0x000e220000001000 */
[----:B------:R-:W-:Y:S01]  /*0660*/  FADD.FTZ R11, -R9, -RZ ;  /* 0x800000ff090b7221 */ /* 0x000fe20000010100 */
[----:B------:R-:W-:-:S03]  /*0670*/  IMAD.IADD R7, R7, 0x1, R10 ;  /* 0x0000000107077824 */ /* 0x000fc600078e020a */
[----:B0-----:R-:W-:-:S04]  /*0680*/  FFMA R12, R3, R11, 1 ;  /* 0x3f800000030c7423 */ /* 0x001fc8000000000b */
[----:B------:R-:W-:-:S04]  /*0690*/  FFMA R12, R3, R12, R3 ;  /* 0x0000000c030c7223 */ /* 0x000fc80000000003 */
[----:B------:R-:W-:-:S04]  /*06a0*/  FFMA R3, R0, R12, RZ ;  /* 0x0000000c00037223 */ /* 0x000fc800000000ff */
[----:B------:R-:W-:-:S04]  /*06b0*/  FFMA R8, R11, R3, R0 ;  /* 0x000000030b087223 */ /* 0x000fc80000000000 */
[----:B------:R-:W-:-:S04]  /*06c0*/  FFMA R13, R12, R8, R3 ;  /* 0x000000080c0d7223 */ /* 0x000fc80000000003 */
[----:B------:R-:W-:-:S04]  /*06d0*/  FFMA R8, R11, R13, R0 ;  /* 0x0000000d0b087223 */ /* 0x000fc80000000000 */
[----:B------:R-:W-:-:S05]  /*06e0*/  FFMA R0, R12, R8, R13 ;  /* 0x000000080c007223 */ /* 0x000fca000000000d */
[----:B------:R-:W-:-:S04]  /*06f0*/  SHF.R.U32.HI R3, RZ, 0x17, R0 ;  /* 0x00000017ff037819 */ /* 0x000fc80000011600 */
[----:B------:R-:W-:-:S05]  /*0700*/  LOP3.LUT R3, R3, 0xff, RZ, 0xc0, !PT ;  /* 0x000000ff03037812 */ /* 0x000fca00078ec0ff */
[----:B------:R-:W-:-:S04]  /*0710*/  IMAD.IADD R9, R3, 0x1, R7 ;  /* 0x0000000103097824 */ /* 0x000fc800078e0207 */
[----:B------:R-:W-:-:S05]  /*0720*/  VIADD R3, R9, 0xffffffff ;  /* 0xffffffff09037836 */ /* 0x000fca0000000000 */
[----:B------:R-:W-:-:S13]  /*0730*/  ISETP.GE.U32.AND P0, PT, R3, 0xfe, PT ;  /* 0x000000fe0300780c */ /* 0x000fda0003f06070 */
[----:B------:R-:W-:Y:S05]  /*0740*/  @!P0 BRA `(.L_x_10) ;  /* 0x0000000000808947 */ /* 0x000fea0003800000 */
[----:B------:R-:W-:-:S13]  /*0750*/  ISETP.GT.AND P0, PT, R9, 0xfe, PT ;  /* 0x000000fe0900780c */ /* 0x000fda0003f04270 */
[----:B------:R-:W-:Y:S05]  /*0760*/  @P0 BRA `(.L_x_11) ;  /* 0x00000000006c0947 */ /* 0x000fea0003800000 */
[----:B------:R-:W-:-:S13]  /*0770*/  ISETP.GE.AND P0, PT, R9, 0x1, PT ;  /* 0x000000010900780c */ /* 0x000fda0003f06270 */
[----:B------:R-:W-:Y:S05]  /*0780*/  @P0 BRA `(.L_x_12) ;  /* 0x0000000000740947 */ /* 0x000fea0003800000 */
[----:B------:R-:W-:Y:S02]  /*0790*/  ISETP.GE.AND P0, PT, R9, -0x18, PT ;  /* 0xffffffe80900780c */ /* 0x000fe40003f06270 */
[----:B------:R-:W-:-:S11]  /*07a0*/  LOP3.LUT R0, R0, 0x80000000, RZ, 0xc0, !PT ;  /* 0x8000000000007812 */ /* 0x000fd600078ec0ff */
[----:B------:R-:W-:Y:S05]  /*07b0*/  @!P0 BRA `(.L_x_12) ;  /* 0x0000000000688947 */ /* 0x000fea0003800000 */
[CCC-:B------:R-:W-:Y:S01]  /*07c0*/  FFMA.RZ R3, R12.reuse, R8.reuse, R13.reuse ;  /* 0x000000080c037223 */ /* 0x1c0fe2000000c00d */
[CCC-:B------:R-:W-:Y:S01]  /*07d0*/  FFMA.RM R6, R12.reuse, R8.reuse, R13.reuse ;  /* 0x000000080c067223 */ /* 0x1c0fe2000000400d */
[C---:B------:R-:W-:Y:S02]  /*07e0*/  ISETP.NE.AND P2, PT, R9.reuse, RZ, PT ;  /* 0x000000ff0900720c */ /* 0x040fe40003f45270 */
[----:B------:R-:W-:Y:S02]  /*07f0*/  ISETP.NE.AND P1, PT, R9, RZ, PT ;  /* 0x000000ff0900720c */ /* 0x000fe40003f25270 */
[----:B------:R-:W-:Y:S01]  /*0800*/  LOP3.LUT R7, R3, 0x7fffff, RZ, 0xc0, !PT ;  /* 0x007fffff03077812 */ /* 0x000fe200078ec0ff */
[----:B------:R-:W-:Y:S01]  /*0810*/  FFMA.RP R3, R12, R8, R13 ;  /* 0x000000080c037223 */ /* 0x000fe2000000800d */
[----:B------:R-:W-:Y:S02]  /*0820*/  VIADD R8, R9, 0x20 ;  /* 0x0000002009087836 */ /* 0x000fe40000000000 */
[----:B------:R-:W-:Y:S01]  /*0830*/  LOP3.LUT R7, R7, 0x800000, RZ, 0xfc, !PT ;  /* 0x0080000007077812 */ /* 0x000fe200078efcff */
[----:B------:R-:W-:Y:S01]  /*0840*/  IMAD.MOV R9, RZ, RZ, -R9 ;  /* 0x000000ffff097224 */ /* 0x000fe200078e0a09 */
[----:B------:R-:W-:-:S02]  /*0850*/  FSETP.NEU.FTZ.AND P0, PT, R3, R6, PT ;  /* 0x000000060300720b */ /* 0x000fc40003f1d000 */
[----:B------:R-:W-:Y:S02]  /*0860*/  SHF.L.U32 R8, R7, R8, RZ ;  /* 0x0000000807087219 */ /* 0x000fe400000006ff */
[----:B------:R-:W-:Y:S02]  /*0870*/  SEL R6, R9, RZ, P2 ;  /* 0x000000ff09067207 */ /* 0x000fe40001000000 */
[----:B------:R-:W-:Y:S02]  /*0880*/  ISETP.NE.AND P1, PT, R8, RZ, P1 ;  /* 0x000000ff0800720c */ /* 0x000fe40000f25270 */
[----:B------:R-:W-:Y:S02]  /*0890*/  SHF.R.U32.HI R6, RZ, R6, R7 ;  /* 0x00000006ff067219 */ /* 0x000fe40000011607 */
[----:B------:R-:W-:Y:S02]  /*08a0*/  PLOP3.LUT P0, PT, P0, P1, PT, 0xf8, 0x8f ;  /* 0x00000000008f781c */ /* 0x000fe40000703f70 */
[----:B------:R-:W-:-:S02]  /*08b0*/  SHF.R.U32.HI R8, RZ, 0x1, R6 ;  /* 0x00000001ff087819 */ /* 0x000fc40000011606 */
[----:B------:R-:W-:-:S04]  /*08c0*/  SEL R3, RZ, 0x1, !P0 ;  /* 0x00000001ff037807 */ /* 0x000fc80004000000 */
[----:B------:R-:W-:-:S04]  /*08d0*/  LOP3.LUT R3, R3, 0x1, R8, 0xf8, !PT ;  /* 0x0000000103037812 */ /* 0x000fc800078ef808 */
[----:B------:R-:W-:-:S05]  /*08e0*/  LOP3.LUT R3, R3, R6, RZ, 0xc0, !PT ;  /* 0x0000000603037212 */ /* 0x000fca00078ec0ff */
[----:B------:R-:W-:-:S05]  /*08f0*/  IMAD.IADD R3, R8, 0x1, R3 ;  /* 0x0000000108037824 */ /* 0x000fca00078e0203 */
[----:B------:R-:W-:Y:S01]  /*0900*/  LOP3.LUT R0, R3, R0, RZ, 0xfc, !PT ;  /* 0x0000000003007212 */ /* 0x000fe200078efcff */
[----:B------:R-:W-:Y:S06]  /*0910*/  BRA `(.L_x_12) ;  /* 0x0000000000107947 */ /* 0x000fec0003800000 */
.L_x_11:
[----:B------:R-:W-:-:S04]  /*0920*/  LOP3.LUT R0, R0, 0x80000000, RZ, 0xc0, !PT ;  /* 0x8000000000007812 */ /* 0x000fc800078ec0ff */
[----:B------:R-:W-:Y:S01]  /*0930*/  LOP3.LUT R0, R0, 0x7f800000, RZ, 0xfc, !PT ;  /* 0x7f80000000007812 */ /* 0x000fe200078efcff */
[----:B------:R-:W-:Y:S06]  /*0940*/  BRA `(.L_x_12) ;  /* 0x0000000000047947 */ /* 0x000fec0003800000 */
.L_x_10:
[----:B------:R-:W-:-:S07]  /*0950*/  IMAD R0, R7, 0x800000, R0 ;  /* 0x0080000007007824 */ /* 0x000fce00078e0200 */
.L_x_12:
[----:B------:R-:W-:Y:S05]  /*0960*/  BSYNC.RECONVERGENT B2 ;  /* 0x0000000000027941 */ /* 0x000fea0003800200 */
.L_x_9:
[----:B------:R-:W-:Y:S05]  /*0970*/  BRA `(.L_x_13) ;  /* 0x0000000000207947 */ /* 0x000fea0003800000 */
.L_x_8:
[----:B------:R-:W-:-:S04]  /*0980*/  LOP3.LUT R0, R9, 0x80000000, R8, 0x48, !PT ;  /* 0x8000000009007812 */ /* 0x000fc800078e4808 */
[----:B------:R-:W-:Y:S01]  /*0990*/  LOP3.LUT R0, R0, 0x7f800000, RZ, 0xfc, !PT ;  /* 0x7f80000000007812 */ /* 0x000fe200078efcff */
[----:B------:R-:W-:Y:S06]  /*09a0*/  BRA `(.L_x_13) ;  /* 0x0000000000147947 */ /* 0x000fec0003800000 */
.L_x_7:
[----:B------:R-:W-:Y:S01]  /*09b0*/  LOP3.LUT R0, R9, 0x80000000, R8, 0x48, !PT ;  /* 0x8000000009007812 */ /* 0x000fe200078e4808 */
[----:B------:R-:W-:Y:S06]  /*09c0*/  BRA `(.L_x_13) ;  /* 0x00000000000c7947 */ /* 0x000fec0003800000 */
.L_x_6:
[----:B------:R-:W0:Y:S01]  /*09d0*/  MUFU.RSQ R0, -QNAN ;  /* 0xffc0000000007908 */ /* 0x000e220000001400 */
[----:B------:R-:W-:Y:S05]  /*09e0*/  BRA `(.L_x_13) ;  /* 0x0000000000047947 */ /* 0x000fea0003800000 */
.L_x_5:
[----:B------:R-:W-:-:S07]  /*09f0*/  FADD.FTZ R0, R0, R3 ;  /* 0x0000000300007221 */ /* 0x000fce0000010000 */
.L_x_13:
[----:B------:R-:W-:Y:S05]  /*0a00*/  BSYNC.RECONVERGENT B1 ;  /* 0x0000000000017941 */ /* 0x000fea0003800200 */
.L_x_3:
[----:B------:R-:W-:-:S04]  /*0a10*/  IMAD.MOV.U32 R3, RZ, RZ, 0x0 ;  /* 0x00000000ff037424 */ /* 0x000fc800078e00ff */
[----:B0-----:R-:W-:Y:S05]  /*0a20*/  RET.REL.NODEC R2 `(_Z14accuracy_scorePfS_biS_) ;  /* 0xfffffff402747950 */ /* 0x001fea0003c3ffff */
.L_x_14:
[----:B------:R-:W-:-:S00]  /*0a30*/  BRA `(.L_x_14) ;  /* 0xfffffffc00fc7947 */ /* 0x000fc0000383ffff */
[----:B------:R-:W-:-:S00]  /*0a40*/  NOP ;  /* 0x0000000000007918 */ /* 0x000fc00000000000 */
        /* <DEDUP_REMOVED lines=11> */
.L_x_15:


//--------------------- .nv.global.init           --------------------------
	.section	.nv.global.init,"aw",@progbits
.nv.global.init:
	.type		$str,@object
	.size		$str,(.L_0 - $str)
$str:
        /*0000*/ 	.byte	0x78, 0x3a, 0x20, 0x25, 0x69, 0x2c, 0x20, 0x79, 0x3a, 0x25, 0x69, 0x20, 0x73, 0x63, 0x6f, 0x72
        /*0010*/ 	.byte	0x65, 0x3a, 0x20, 0x25, 0x66, 0x20, 0x0a, 0x00
.L_0:


//--------------------- .nv.shared.reserved.0     --------------------------
	.section	.nv.shared.reserved.0,"aw",@nobits
	.weak		__nv_reservedSMEM_offset_0_alias
	.size		__nv_reservedSMEM_offset_0_alias, 0, 64
	.other		__nv_reservedSMEM_offset_0_alias,@"STO_CUDA_RESERVED_SHARED STV_DEFAULT"
__nv_reservedSMEM_offset_0_alias:
	.zero		0
	.zero		64


//--------------------- .nv.constant0._Z14accuracy_scorePfS_biS_ --------------------------
	.section	.nv.constant0._Z14accuracy_scorePfS_biS_,"a",@progbits
	.sectionflags	@""
	.align	4
.nv.constant0._Z14accuracy_scorePfS_biS_:
	.zero		928


//--------------------- SYMBOLS --------------------------

	.type		.nv.reservedSmem.offset0,@object
	.size		.nv.reservedSmem.offset0,0x4
	.type		vprintf,@function
